//
// Generated by NVIDIA NVVM Compiler
//
// Compiler Build ID: CL-36424714
// Cuda compilation tools, release 13.0, V13.0.88
// Based on NVVM 20.0.0
//

.version 9.0
.target sm_100
.address_size 64

	// .globl	_Z13write_indicesPii

.visible .entry _Z13write_indicesPii(
	.param .u64 .ptr .align 1 _Z13write_indicesPii_param_0,
	.param .u32 _Z13write_indicesPii_param_1
)
{
	.reg .pred 	%p<2>;
	.reg .b32 	%r<6>;
	.reg .b64 	%rd<5>;

	ld.param.u64 	%rd1, [_Z13write_indicesPii_param_0];
	ld.param.u32 	%r2, [_Z13write_indicesPii_param_1];
	mov.u32 	%r3, %ctaid.x;
	mov.u32 	%r4, %ntid.x;
	mov.u32 	%r5, %tid.x;
	mad.lo.s32 	%r1, %r3, %r4, %r5;
	setp.ge.s32 	%p1, %r1, %r2;
	@%p1 bra 	$L__BB0_2;
	cvta.to.global.u64 	%rd2, %rd1;
	mul.wide.s32 	%rd3, %r1, 4;
	add.s64 	%rd4, %rd2, %rd3;
	st.global.u32 	[%rd4], %r1;
$L__BB0_2:
	ret;

}


// ===== COMPILED SASS (sm_100) =====

	.target	sm_100

	.elftype	@"ET_EXEC"


//--------------------- .note.nv.tkinfo           --------------------------
	.section	.note.nv.tkinfo,"",@"SHT_NOTE"
	.sectionflags	@"SHF_NOTE_NV_TKINFO"
	.tkinfo
        /*0018*/ 	.word	0x00000002
        /*0030*/ 	.string	""
        /*0030*/ 	.string	"ptxas"
        /*0030*/ 	.string	"Cuda compilation tools, release 13.0, V13.0.88"
        /*0030*/ 	.string	"Build cuda_13.0.r13.0/compiler.36424714_0"
        /*0030*/ 	.string	"-arch sm_100 -m 64 "



//--------------------- .note.nv.cuinfo           --------------------------
	.section	.note.nv.cuinfo,"",@"SHT_NOTE"
	.sectionflags	@"SHF_NOTE_NV_CUINFO"
        /*0018*/ 	.short	0x0002
        /*001a*/ 	.short	0x0064
        /*001c*/ 	.short	0x0082
	.zero		2


//--------------------- .nv.info                  --------------------------
	.section	.nv.info,"",@"SHT_CUDA_INFO"
	.align	4


	//----- nvinfo : EIATTR_REGCOUNT
	.align		4
        /*0000*/ 	.byte	0x04, 0x2f
        /*0002*/ 	.short	(.L_1 - .L_0)
	.align		4
.L_0:
        /*0004*/ 	.word	index@(_Z13write_indicesPii)
        /*0008*/ 	.word	0x00000008


	//----- nvinfo : EIATTR_FRAME_SIZE
	.align		4
.L_1:
        /*000c*/ 	.byte	0x04, 0x11
        /*000e*/ 	.short	(.L_3 - .L_2)
	.align		4
.L_2:
        /*0010*/ 	.word	index@(_Z13write_indicesPii)
        /*0014*/ 	.word	0x00000000


	//----- nvinfo : EIATTR_MIN_STACK_SIZE
	.align		4
.L_3:
        /*0018*/ 	.byte	0x04, 0x12
        /*001a*/ 	.short	(.L_5 - .L_4)
	.align		4
.L_4:
        /*001c*/ 	.word	index@(_Z13write_indicesPii)
        /*0020*/ 	.word	0x00000000
.L_5:


//--------------------- .nv.compat                --------------------------
	.section	.nv.compat,"",@"SHT_CUDA_COMPAT_INFO"
	.align	4
        /*0000*/ 	.byte	0x02, 0x09, 0x00, 0x00, 0x02, 0x02, 0x01, 0x00, 0x02, 0x05, 0x05, 0x00, 0x03, 0x07, 0x01, 0x01
        /*0010*/ 	.byte	0x02, 0x03, 0x00, 0x00, 0x02, 0x06, 0x01, 0x00, 0x04, 0x0b, 0x08, 0x00, 0x09, 0x00, 0x00, 0x00
        /*0020*/ 	.byte	0x00, 0x00, 0x00, 0x00


//--------------------- .nv.info._Z13write_indicesPii --------------------------
	.section	.nv.info._Z13write_indicesPii,"",@"SHT_CUDA_INFO"
	.sectionflags	@""
	.align	4


	//----- nvinfo : EIATTR_CUDA_API_VERSION
	.align		4
        /*0000*/ 	.byte	0x04, 0x37
        /*0002*/ 	.short	(.L_7 - .L_6)
.L_6:
        /*0004*/ 	.word	0x00000082


	//----- nvinfo : EIATTR_KPARAM_INFO
	.align		4
.L_7:
        /*0008*/ 	.byte	0x04, 0x17
        /*000a*/ 	.short	(.L_9 - .L_8)
.L_8:
        /*000c*/ 	.word	0x00000000
        /*0010*/ 	.short	0x0001
        /*0012*/ 	.short	0x0008
        /*0014*/ 	.byte	0x00, 0xf0, 0x11, 0x00


	//----- nvinfo : EIATTR_KPARAM_INFO
	.align		4
.L_9:
        /*0018*/ 	.byte	0x04, 0x17
        /*001a*/ 	.short	(.L_11 - .L_10)
.L_10:
        /*001c*/ 	.word	0x00000000
        /*0020*/ 	.short	0x0000
        /*0022*/ 	.short	0x0000
        /*0024*/ 	.byte	0x00, 0xf5, 0x21, 0x00


	//----- nvinfo : EIATTR_SPARSE_MMA_MASK
	.align		4
.L_11:
        /*0028*/ 	.byte	0x03, 0x50
        /*002a*/ 	.short	0x0000


	//----- nvinfo : EIATTR_MAXREG_COUNT
	.align		4
        /*002c*/ 	.byte	0x03, 0x1b
        /*002e*/ 	.short	0x00ff


	//----- nvinfo : EIATTR_MERCURY_ISA_VERSION
	.align		4
        /*0030*/ 	.byte	0x03, 0x5f
        /*0032*/ 	.short	0x0101


	//----- nvinfo : EIATTR_VRC_CTA_INIT_COUNT
	.align		4
        /*0034*/ 	.byte	0x02, 0x4a
	.zero		1
	.zero		1


	//----- nvinfo : EIATTR_EXIT_INSTR_OFFSETS
	.align		4
        /*0038*/ 	.byte	0x04, 0x1c
        /*003a*/ 	.short	(.L_13 - .L_12)


	//   ....[0]....
.L_12:
        /*003c*/ 	.word	0x00000070


	//   ....[1]....
        /*0040*/ 	.word	0x000000c0


	//----- nvinfo : EIATTR_CBANK_PARAM_SIZE
	.align		4
.L_13:
        /*0044*/ 	.byte	0x03, 0x19
        /*0046*/ 	.short	0x000c


	//----- nvinfo : EIATTR_PARAM_CBANK
	.align		4
        /*0048*/ 	.byte	0x04, 0x0a
        /*004a*/ 	.short	(.L_15 - .L_14)
	.align		4
.L_14:
        /*004c*/ 	.word	index@(.nv.constant0._Z13write_indicesPii)
        /*0050*/ 	.short	0x0380
        /*0052*/ 	.short	0x000c


	//----- nvinfo : EIATTR_SW_WAR
	.align		4
.L_15:
        /*0054*/ 	.byte	0x04, 0x36
        /*0056*/ 	.short	(.L_17 - .L_16)
.L_16:
        /*0058*/ 	.word	0x00000008
.L_17:


//--------------------- .nv.callgraph             --------------------------
	.section	.nv.callgraph,"",@"SHT_CUDA_CALLGRAPH"
	.align	4
	.sectionentsize	8
	.align		4
        /*0000*/ 	.word	0x00000000
	.align		4
        /*0004*/ 	.word	0xffffffff
	.align		4
        /*0008*/ 	.word	0x00000000
	.align		4
        /*000c*/ 	.word	0xfffffffe
	.align		4
        /*0010*/ 	.word	0x00000000
	.align		4
        /*0014*/ 	.word	0xfffffffd
	.align		4
        /*0018*/ 	.word	0x00000000
	.align		4
        /*001c*/ 	.word	0xfffffffc


//--------------------- .text._Z13write_indicesPii --------------------------
	.section	.text._Z13write_indicesPii,"ax",@progbits
	.align	128
        .global         _Z13write_indicesPii
        .type           _Z13write_indicesPii,@function
        .size           _Z13write_indicesPii,(.L_x_1 - _Z13write_indicesPii)
        .other          _Z13write_indicesPii,@"STO_CUDA_ENTRY STV_DEFAULT"
_Z13write_indicesPii:
.text._Z13write_indicesPii:
[----:B------:R-:W-:Y:S01]  /*0000*/  LDC R1, c[0x0][0x37c] ;  /* 0x0000df00ff017b82 */ /* 0x000fe20000000800 */
[----:B------:R-:W0:Y:S07]  /*0010*/  S2R R0, SR_TID.X ;  /* 0x0000000000007919 */ /* 0x000e2e0000002100 */
[----:B------:R-:W0:Y:S01]  /*0020*/  S2UR UR4, SR_CTAID.X ;  /* 0x00000000000479c3 */ /* 0x000e220000002500 */
[----:B------:R-:W1:Y:S07]  /*0030*/  LDCU UR5, c[0x0][0x388] ;  /* 0x00007100ff0577ac */ /* 0x000e6e0008000800 */
[----:B------:R-:W0:Y:S02]  /*0040*/  LDC R5, c[0x0][0x360] ;  /* 0x0000d800ff057b82 */ /* 0x000e240000000800 */
[----:B0-----:R-:W-:-:S05]  /*0050*/  IMAD R5, R5, UR4, R0 ;  /* 0x0000000405057c24 */ /* 0x001fca000f8e0200 */
[----:B-1----:R-:W-:-:S13]  /*0060*/  ISETP.GE.AND P0, PT, R5, UR5, PT ;  /* 0x0000000505007c0c */ /* 0x002fda000bf06270 */
[----:B------:R-:W-:Y:S05]  /*0070*/  @P0 EXIT ;  /* 0x000000000000094d */ /* 0x000fea0003800000 */
[----:B------:R-:W0:Y:S01]  /*0080*/  LDC.64 R2, c[0x0][0x380] ;  /* 0x0000e000ff027b82 */ /* 0x000e220000000a00 */
[----:B------:R-:W1:Y:S01]  /*0090*/  LDCU.64 UR4, c[0x0][0x358] ;  /* 0x00006b00ff0477ac */ /* 0x000e620008000a00 */
[----:B0-----:R-:W-:-:S05]  /*00a0*/  IMAD.WIDE R2, R5, 0x4, R2 ;  /* 0x0000000405027825 */ /* 0x001fca00078e0202 */
[----:B-1----:R-:W-:Y:S01]  /*00b0*/  STG.E desc[UR4][R2.64], R5 ;  /* 0x0000000502007986 */ /* 0x002fe2000c101904 */
[----:B------:R-:W-:Y:S05]  /*00c0*/  EXIT ;  /* 0x000000000000794d */ /* 0x000fea0003800000 */
.L_x_0:
[----:B------:R-:W-:-:S00]  /*00d0*/  BRA `(.L_x_0) ;  /* 0xfffffffc00fc7947 */ /* 0x000fc0000383ffff */
[----:B------:R-:W-:-:S00]  /*00e0*/  NOP ;  /* 0x0000000000007918 */ /* 0x000fc00000000000 */
        /* <DEDUP_REMOVED lines=9> */
.L_x_1:


//--------------------- .nv.shared.reserved.0     --------------------------
	.section	.nv.shared.reserved.0,"aw",@nobits
	.weak		__nv_reservedSMEM_offset_0_alias
	.size		__nv_reservedSMEM_offset_0_alias, 0, 64
	.other		__nv_reservedSMEM_offset_0_alias,@"STO_CUDA_RESERVED_SHARED STV_DEFAULT"
__nv_reservedSMEM_offset_0_alias:
	.zero		0
	.zero		64


//--------------------- .nv.constant0._Z13write_indicesPii --------------------------
	.section	.nv.constant0._Z13write_indicesPii,"a",@progbits
	.sectionflags	@""
	.align	4
.nv.constant0._Z13write_indicesPii:
	.zero		908


//--------------------- SYMBOLS --------------------------

	.type		.nv.reservedSmem.offset0,@object
	.size		.nv.reservedSmem.offset0,0x4
